//
// Generated by NVIDIA NVVM Compiler
//
// Compiler Build ID: CL-36424714
// Cuda compilation tools, release 13.0, V13.0.88
// Based on NVVM 20.0.0
//

.version 9.0
.target sm_100
.address_size 64

	// .globl	_Z15matrixTransposePfS_ii
// _ZZ15matrixTransposePfS_iiE4tile has been demoted

.visible .entry _Z15matrixTransposePfS_ii(
	.param .u64 .ptr .align 1 _Z15matrixTransposePfS_ii_param_0,
	.param .u64 .ptr .align 1 _Z15matrixTransposePfS_ii_param_1,
	.param .u32 _Z15matrixTransposePfS_ii_param_2,
	.param .u32 _Z15matrixTransposePfS_ii_param_3
)
{
	.reg .pred 	%p<7>;
	.reg .b32 	%r<34>;
	.reg .b32 	%f<3>;
	.reg .b64 	%rd<9>;
	// demoted variable
	.shared .align 4 .b8 _ZZ15matrixTransposePfS_iiE4tile[4096];
	ld.param.u64 	%rd1, [_Z15matrixTransposePfS_ii_param_0];
	ld.param.u64 	%rd2, [_Z15matrixTransposePfS_ii_param_1];
	ld.param.u32 	%r11, [_Z15matrixTransposePfS_ii_param_2];
	ld.param.u32 	%r13, [_Z15matrixTransposePfS_ii_param_3];
	mov.u32 	%r14, %ctaid.x;
	mov.u32 	%r1, %ntid.x;
	mul.lo.s32 	%r2, %r14, %r1;
	mov.u32 	%r3, %tid.x;
	add.s32 	%r15, %r2, %r3;
	mov.u32 	%r16, %ctaid.y;
	mov.u32 	%r4, %ntid.y;
	mul.lo.s32 	%r5, %r16, %r4;
	mov.u32 	%r6, %tid.y;
	add.s32 	%r17, %r5, %r6;
	mad.lo.s32 	%r7, %r11, %r17, %r15;
	setp.ge.u32 	%p1, %r15, %r11;
	setp.ge.u32 	%p2, %r17, %r13;
	or.pred  	%p3, %p1, %p2;
	@%p3 bra 	$L__BB0_2;
	cvta.to.global.u64 	%rd3, %rd2;
	mul.wide.u32 	%rd4, %r7, 4;
	add.s64 	%rd5, %rd3, %rd4;
	ld.global.f32 	%f1, [%rd5];
	shl.b32 	%r19, %r6, 7;
	mov.u32 	%r20, _ZZ15matrixTransposePfS_iiE4tile;
	add.s32 	%r21, %r20, %r19;
	shl.b32 	%r22, %r3, 2;
	add.s32 	%r23, %r21, %r22;
	st.shared.f32 	[%r23], %f1;
$L__BB0_2:
	bar.sync 	0;
	mad.lo.s32 	%r24, %r6, %r1, %r3;
	div.u32 	%r8, %r24, %r4;
	mul.lo.s32 	%r25, %r8, %r4;
	sub.s32 	%r26, %r24, %r25;
	add.s32 	%r27, %r26, %r5;
	add.s32 	%r28, %r8, %r2;
	mad.lo.s32 	%r10, %r28, %r13, %r27;
	setp.ge.u32 	%p4, %r28, %r11;
	setp.ge.u32 	%p5, %r27, %r13;
	or.pred  	%p6, %p4, %p5;
	@%p6 bra 	$L__BB0_4;
	shl.b32 	%r29, %r26, 7;
	mov.u32 	%r30, _ZZ15matrixTransposePfS_iiE4tile;
	add.s32 	%r31, %r30, %r29;
	shl.b32 	%r32, %r8, 2;
	add.s32 	%r33, %r31, %r32;
	ld.shared.f32 	%f2, [%r33];
	cvta.to.global.u64 	%rd6, %rd1;
	mul.wide.u32 	%rd7, %r10, 4;
	add.s64 	%rd8, %rd6, %rd7;
	st.global.f32 	[%rd8], %f2;
$L__BB0_4:
	ret;

}


// ===== COMPILED SASS (sm_100) =====

	.target	sm_100

	.elftype	@"ET_EXEC"


//--------------------- .note.nv.tkinfo           --------------------------
	.section	.note.nv.tkinfo,"",@"SHT_NOTE"
	.sectionflags	@"SHF_NOTE_NV_TKINFO"
	.tkinfo
        /*0018*/ 	.word	0x00000002
        /*0030*/ 	.string	""
        /*0030*/ 	.string	"ptxas"
        /*0030*/ 	.string	"Cuda compilation tools, release 13.0, V13.0.88"
        /*0030*/ 	.string	"Build cuda_13.0.r13.0/compiler.36424714_0"
        /*0030*/ 	.string	"-arch sm_100 -m 64 "



//--------------------- .note.nv.cuinfo           --------------------------
	.section	.note.nv.cuinfo,"",@"SHT_NOTE"
	.sectionflags	@"SHF_NOTE_NV_CUINFO"
        /*0018*/ 	.short	0x0002
        /*001a*/ 	.short	0x0064
        /*001c*/ 	.short	0x0082
	.zero		2


//--------------------- .nv.info                  --------------------------
	.section	.nv.info,"",@"SHT_CUDA_INFO"
	.align	4


	//----- nvinfo : EIATTR_REGCOUNT
	.align		4
        /*0000*/ 	.byte	0x04, 0x2f
        /*0002*/ 	.short	(.L_1 - .L_0)
	.align		4
.L_0:
        /*0004*/ 	.word	index@(_Z15matrixTransposePfS_ii)
        /*0008*/ 	.word	0x0000000c


	//----- nvinfo : EIATTR_FRAME_SIZE
	.align		4
.L_1:
        /*000c*/ 	.byte	0x04, 0x11
        /*000e*/ 	.short	(.L_3 - .L_2)
	.align		4
.L_2:
        /*0010*/ 	.word	index@(_Z15matrixTransposePfS_ii)
        /*0014*/ 	.word	0x00000000


	//----- nvinfo : EIATTR_MIN_STACK_SIZE
	.align		4
.L_3:
        /*0018*/ 	.byte	0x04, 0x12
        /*001a*/ 	.short	(.L_5 - .L_4)
	.align		4
.L_4:
        /*001c*/ 	.word	index@(_Z15matrixTransposePfS_ii)
        /*0020*/ 	.word	0x00000000
.L_5:


//--------------------- .nv.compat                --------------------------
	.section	.nv.compat,"",@"SHT_CUDA_COMPAT_INFO"
	.align	4
        /*0000*/ 	.byte	0x02, 0x09, 0x00, 0x00, 0x02, 0x02, 0x01, 0x00, 0x02, 0x05, 0x05, 0x00, 0x03, 0x07, 0x01, 0x01
        /*0010*/ 	.byte	0x02, 0x03, 0x00, 0x00, 0x02, 0x06, 0x01, 0x00, 0x04, 0x0b, 0x08, 0x00, 0x09, 0x00, 0x00, 0x00
        /*0020*/ 	.byte	0x00, 0x00, 0x00, 0x00


//--------------------- .nv.info._Z15matrixTransposePfS_ii --------------------------
	.section	.nv.info._Z15matrixTransposePfS_ii,"",@"SHT_CUDA_INFO"
	.sectionflags	@""
	.align	4


	//----- nvinfo : EIATTR_CUDA_API_VERSION
	.align		4
        /*0000*/ 	.byte	0x04, 0x37
        /*0002*/ 	.short	(.L_7 - .L_6)
.L_6:
        /*0004*/ 	.word	0x00000082


	//----- nvinfo : EIATTR_KPARAM_INFO
	.align		4
.L_7:
        /*0008*/ 	.byte	0x04, 0x17
        /*000a*/ 	.short	(.L_9 - .L_8)
.L_8:
        /*000c*/ 	.word	0x00000000
        /*0010*/ 	.short	0x0003
        /*0012*/ 	.short	0x0014
        /*0014*/ 	.byte	0x00, 0xf0, 0x11, 0x00


	//----- nvinfo : EIATTR_KPARAM_INFO
	.align		4
.L_9:
        /*0018*/ 	.byte	0x04, 0x17
        /*001a*/ 	.short	(.L_11 - .L_10)
.L_10:
        /*001c*/ 	.word	0x00000000
        /*0020*/ 	.short	0x0002
        /*0022*/ 	.short	0x0010
        /*0024*/ 	.byte	0x00, 0xf0, 0x11, 0x00


	//----- nvinfo : EIATTR_KPARAM_INFO
	.align		4
.L_11:
        /*0028*/ 	.byte	0x04, 0x17
        /*002a*/ 	.short	(.L_13 - .L_12)
.L_12:
        /*002c*/ 	.word	0x00000000
        /*0030*/ 	.short	0x0001
        /*0032*/ 	.short	0x0008
        /*0034*/ 	.byte	0x00, 0xf5, 0x21, 0x00


	//----- nvinfo : EIATTR_KPARAM_INFO
	.align		4
.L_13:
        /*0038*/ 	.byte	0x04, 0x17
        /*003a*/ 	.short	(.L_15 - .L_14)
.L_14:
        /*003c*/ 	.word	0x00000000
        /*0040*/ 	.short	0x0000
        /*0042*/ 	.short	0x0000
        /*0044*/ 	.byte	0x00, 0xf5, 0x21, 0x00


	//----- nvinfo : EIATTR_SPARSE_MMA_MASK
	.align		4
.L_15:
        /*0048*/ 	.byte	0x03, 0x50
        /*004a*/ 	.short	0x0000


	//----- nvinfo : EIATTR_MAXREG_COUNT
	.align		4
        /*004c*/ 	.byte	0x03, 0x1b
        /*004e*/ 	.short	0x00ff


	//----- nvinfo : EIATTR_NUM_BARRIERS
	.align		4
        /*0050*/ 	.byte	0x02, 0x4c
        /*0052*/ 	.byte	0x01
	.zero		1


	//----- nvinfo : EIATTR_MERCURY_ISA_VERSION
	.align		4
        /*0054*/ 	.byte	0x03, 0x5f
        /*0056*/ 	.short	0x0101


	//----- nvinfo : EIATTR_VRC_CTA_INIT_COUNT
	.align		4
        /*0058*/ 	.byte	0x02, 0x4a
	.zero		1
	.zero		1


	//----- nvinfo : EIATTR_EXIT_INSTR_OFFSETS
	.align		4
        /*005c*/ 	.byte	0x04, 0x1c
        /*005e*/ 	.short	(.L_17 - .L_16)


	//   ....[0]....
.L_16:
        /*0060*/ 	.word	0x00000340


	//   ....[1]....
        /*0064*/ 	.word	0x000003e0


	//----- nvinfo : EIATTR_CBANK_PARAM_SIZE
	.align		4
.L_17:
        /*0068*/ 	.byte	0x03, 0x19
        /*006a*/ 	.short	0x0018


	//----- nvinfo : EIATTR_PARAM_CBANK
	.align		4
        /*006c*/ 	.byte	0x04, 0x0a
        /*006e*/ 	.short	(.L_19 - .L_18)
	.align		4
.L_18:
        /*0070*/ 	.word	index@(.nv.constant0._Z15matrixTransposePfS_ii)
        /*0074*/ 	.short	0x0380
        /*0076*/ 	.short	0x0018


	//----- nvinfo : EIATTR_SW_WAR
	.align		4
.L_19:
        /*0078*/ 	.byte	0x04, 0x36
        /*007a*/ 	.short	(.L_21 - .L_20)
.L_20:
        /*007c*/ 	.word	0x00000008
.L_21:


//--------------------- .nv.callgraph             --------------------------
	.section	.nv.callgraph,"",@"SHT_CUDA_CALLGRAPH"
	.align	4
	.sectionentsize	8
	.align		4
        /*0000*/ 	.word	0x00000000
	.align		4
        /*0004*/ 	.word	0xffffffff
	.align		4
        /*0008*/ 	.word	0x00000000
	.align		4
        /*000c*/ 	.word	0xfffffffe
	.align		4
        /*0010*/ 	.word	0x00000000
	.align		4
        /*0014*/ 	.word	0xfffffffd
	.align		4
        /*0018*/ 	.word	0x00000000
	.align		4
        /*001c*/ 	.word	0xfffffffc


//--------------------- .text._Z15matrixTransposePfS_ii --------------------------
	.section	.text._Z15matrixTransposePfS_ii,"ax",@progbits
	.align	128
        .global         _Z15matrixTransposePfS_ii
        .type           _Z15matrixTransposePfS_ii,@function
        .size           _Z15matrixTransposePfS_ii,(.L_x_1 - _Z15matrixTransposePfS_ii)
        .other          _Z15matrixTransposePfS_ii,@"STO_CUDA_ENTRY STV_DEFAULT"
_Z15matrixTransposePfS_ii:
.text._Z15matrixTransposePfS_ii:
[----:B------:R-:W-:Y:S01]  /*0000*/  LDC R1, c[0x0][0x37c] ;  /* 0x0000df00ff017b82 */ /* 0x000fe20000000800 */
[----:B------:R-:W0:Y:S07]  /*0010*/  S2R R3, SR_TID.Y ;  /* 0x0000000000037919 */ /* 0x000e2e0000002200 */
[----:B------:R-:W1:Y:S01]  /*0020*/  S2UR UR5, SR_CTAID.Y ;  /* 0x00000000000579c3 */ /* 0x000e620000002600 */
[----:B------:R-:W2:Y:S01]  /*0030*/  LDCU UR8, c[0x0][0x360] ;  /* 0x00006c00ff0877ac */ /* 0x000ea20008000800 */
[----:B------:R-:W3:Y:S01]  /*0040*/  S2R R0, SR_TID.X ;  /* 0x0000000000007919 */ /* 0x000ee20000002100 */
[----:B------:R-:W1:Y:S05]  /*0050*/  LDCU UR9, c[0x0][0x364] ;  /* 0x00006c80ff0977ac */ /* 0x000e6a0008000800 */
[----:B------:R-:W2:Y:S01]  /*0060*/  S2UR UR4, SR_CTAID.X ;  /* 0x00000000000479c3 */ /* 0x000ea20000002500 */
[----:B------:R-:W4:Y:S01]  /*0070*/  LDCU.64 UR10, c[0x0][0x390] ;  /* 0x00007200ff0a77ac */ /* 0x000f220008000a00 */
[----:B------:R-:W5:Y:S01]  /*0080*/  LDCU.64 UR6, c[0x0][0x358] ;  /* 0x00006b00ff0677ac */ /* 0x000f620008000a00 */
[----:B-1----:R-:W-:-:S06]  /*0090*/  UIMAD UR5, UR5, UR9, URZ ;  /* 0x00000009050572a4 */ /* 0x002fcc000f8e02ff */
[----:B0-----:R-:W-:Y:S01]  /*00a0*/  VIADD R7, R3, UR5 ;  /* 0x0000000503077c36 */ /* 0x001fe20008000000 */
[----:B--2---:R-:W-:-:S04]  /*00b0*/  UIMAD UR4, UR4, UR8, URZ ;  /* 0x00000008040472a4 */ /* 0x004fc8000f8e02ff */
[----:B----4-:R-:W-:Y:S02]  /*00c0*/  ISETP.GE.U32.AND P0, PT, R7, UR11, PT ;  /* 0x0000000b07007c0c */ /* 0x010fe4000bf06070 */
[----:B---3--:R-:W-:-:S04]  /*00d0*/  IADD3 R2, PT, PT, R0, UR4, RZ ;  /* 0x0000000400027c10 */ /* 0x008fc8000fffe0ff */
[----:B------:R-:W-:Y:S01]  /*00e0*/  ISETP.GE.U32.OR P0, PT, R2, UR10, P0 ;  /* 0x0000000a02007c0c */ /* 0x000fe20008706470 */
[----:B------:R-:W-:-:S12]  /*00f0*/  IMAD R7, R7, UR10, R2 ;  /* 0x0000000a07077c24 */ /* 0x000fd8000f8e0202 */
[----:B------:R-:W0:Y:S02]  /*0100*/  @!P0 LDC.64 R4, c[0x0][0x388] ;  /* 0x0000e200ff048b82 */ /* 0x000e240000000a00 */
[----:B0-----:R-:W-:-:S06]  /*0110*/  @!P0 IMAD.WIDE.U32 R4, R7, 0x4, R4 ;  /* 0x0000000407048825 */ /* 0x001fcc00078e0004 */
[----:B-----5:R0:W2:Y:S01]  /*0120*/  @!P0 LDG.E R4, desc[UR6][R4.64] ;  /* 0x0000000604048981 */ /* 0x0200a2000c1e1900 */
[----:B------:R-:W1:Y:S01]  /*0130*/  I2F.U32.RP R8, UR9 ;  /* 0x0000000900087d06 */ /* 0x000e620008209000 */
[----:B------:R-:W-:Y:S01]  /*0140*/  IMAD R2, R3, UR8, R0 ;  /* 0x0000000803027c24 */ /* 0x000fe2000f8e0200 */
[----:B------:R-:W-:-:S06]  /*0150*/  ISETP.NE.U32.AND P3, PT, RZ, UR9, PT ;  /* 0x00000009ff007c0c */ /* 0x000fcc000bf65070 */
[----:B-1----:R-:W1:Y:S02]  /*0160*/  MUFU.RCP R8, R8 ;  /* 0x0000000800087308 */ /* 0x002e640000001000 */
[----:B-1----:R-:W-:-:S06]  /*0170*/  VIADD R6, R8, 0xffffffe ;  /* 0x0ffffffe08067836 */ /* 0x002fcc0000000000 */
[----:B------:R1:W3:Y:S02]  /*0180*/  F2I.FTZ.U32.TRUNC.NTZ R7, R6 ;  /* 0x0000000600077305 */ /* 0x0002e4000021f000 */
[----:B-1----:R-:W-:Y:S01]  /*0190*/  IMAD.MOV.U32 R6, RZ, RZ, RZ ;  /* 0x000000ffff067224 */ /* 0x002fe200078e00ff */
[----:B---3--:R-:W-:-:S05]  /*01a0*/  IADD3 R9, PT, PT, RZ, -R7, RZ ;  /* 0x80000007ff097210 */ /* 0x008fca0007ffe0ff */
[----:B------:R-:W-:-:S04]  /*01b0*/  IMAD R9, R9, UR9, RZ ;  /* 0x0000000909097c24 */ /* 0x000fc8000f8e02ff */
[----:B------:R-:W-:Y:S02]  /*01c0*/  IMAD.HI.U32 R7, R7, R9, R6 ;  /* 0x0000000907077227 */ /* 0x000fe400078e0006 */
[----:B------:R-:W1:Y:S04]  /*01d0*/  @!P0 S2R R9, SR_CgaCtaId ;  /* 0x0000000000098919 */ /* 0x000e680000008800 */
[----:B------:R-:W-:-:S05]  /*01e0*/  IMAD.HI.U32 R7, R7, R2, RZ ;  /* 0x0000000207077227 */ /* 0x000fca00078e00ff */
[----:B0-----:R-:W-:-:S05]  /*01f0*/  IADD3 R5, PT, PT, -R7, RZ, RZ ;  /* 0x000000ff07057210 */ /* 0x001fca0007ffe1ff */
[----:B------:R-:W-:-:S05]  /*0200*/  IMAD R5, R5, UR9, R2 ;  /* 0x0000000905057c24 */ /* 0x000fca000f8e0202 */
[----:B------:R-:W-:-:S13]  /*0210*/  ISETP.GE.U32.AND P1, PT, R5, UR9, PT ;  /* 0x0000000905007c0c */ /* 0x000fda000bf26070 */
[----:B------:R-:W-:Y:S01]  /*0220*/  @P1 VIADD R5, R5, -UR9 ;  /* 0x8000000905051c36 */ /* 0x000fe20008000000 */
[----:B------:R-:W-:-:S04]  /*0230*/  @P1 IADD3 R7, PT, PT, R7, 0x1, RZ ;  /* 0x0000000107071810 */ /* 0x000fc80007ffe0ff */
[----:B------:R-:W-:-:S13]  /*0240*/  ISETP.GE.U32.AND P2, PT, R5, UR9, PT ;  /* 0x0000000905007c0c */ /* 0x000fda000bf46070 */
[----:B------:R-:W-:Y:S01]  /*0250*/  @P2 VIADD R7, R7, 0x1 ;  /* 0x0000000107072836 */ /* 0x000fe20000000000 */
[----:B------:R-:W-:-:S04]  /*0260*/  @!P3 LOP3.LUT R7, RZ, UR9, RZ, 0x33, !PT ;  /* 0x00000009ff07bc12 */ /* 0x000fc8000f8e33ff */
[----:B------:R-:W-:-:S05]  /*0270*/  IADD3 R5, PT, PT, -R7, RZ, RZ ;  /* 0x000000ff07057210 */ /* 0x000fca0007ffe1ff */
[----:B------:R-:W-:Y:S01]  /*0280*/  IMAD R5, R5, UR9, R2 ;  /* 0x0000000905057c24 */ /* 0x000fe2000f8e0202 */
[----:B------:R-:W-:-:S03]  /*0290*/  @!P0 MOV R2, 0x400 ;  /* 0x0000040000028802 */ /* 0x000fc60000000f00 */
[----:B------:R-:W-:Y:S01]  /*02a0*/  VIADD R6, R5, UR5 ;  /* 0x0000000505067c36 */ /* 0x000fe20008000000 */
[----:B-1----:R-:W-:Y:S02]  /*02b0*/  @!P0 LEA R2, R9, R2, 0x18 ;  /* 0x0000000209028211 */ /* 0x002fe400078ec0ff */
[----:B------:R-:W-:Y:S02]  /*02c0*/  IADD3 R9, PT, PT, R7, UR4, RZ ;  /* 0x0000000407097c10 */ /* 0x000fe4000fffe0ff */
[----:B------:R-:W-:Y:S01]  /*02d0*/  ISETP.GE.U32.AND P1, PT, R6, UR11, PT ;  /* 0x0000000b06007c0c */ /* 0x000fe2000bf26070 */
[----:B------:R-:W-:-:S03]  /*02e0*/  @!P0 IMAD R3, R3, 0x80, R2 ;  /* 0x0000008003038824 */ /* 0x000fc600078e0202 */
[C---:B------:R-:W-:Y:S01]  /*02f0*/  ISETP.GE.U32.OR P1, PT, R9.reuse, UR10, P1 ;  /* 0x0000000a09007c0c */ /* 0x040fe20008f26470 */
[----:B------:R-:W-:Y:S01]  /*0300*/  IMAD R9, R9, UR11, R6 ;  /* 0x0000000b09097c24 */ /* 0x000fe2000f8e0206 */
[----:B------:R-:W-:-:S05]  /*0310*/  @!P0 LEA R3, R0, R3, 0x2 ;  /* 0x0000000300038211 */ /* 0x000fca00078e10ff */
[----:B--2---:R0:W-:Y:S01]  /*0320*/  @!P0 STS [R3], R4 ;  /* 0x0000000403008388 */ /* 0x0041e20000000800 */
[----:B------:R-:W-:Y:S06]  /*0330*/  BAR.SYNC.DEFER_BLOCKING 0x0 ;  /* 0x0000000000007b1d */ /* 0x000fec0000010000 */
[----:B------:R-:W-:Y:S05]  /*0340*/  @P1 EXIT ;  /* 0x000000000000194d */ /* 0x000fea0003800000 */
[----:B------:R-:W1:Y:S01]  /*0350*/  S2UR UR5, SR_CgaCtaId ;  /* 0x00000000000579c3 */ /* 0x000e620000008800 */
[----:B------:R-:W-:-:S07]  /*0360*/  UMOV UR4, 0x400 ;  /* 0x0000040000047882 */ /* 0x000fce0000000000 */
[----:B0-----:R-:W0:Y:S01]  /*0370*/  LDC.64 R2, c[0x0][0x380] ;  /* 0x0000e000ff027b82 */ /* 0x001e220000000a00 */
[----:B-1----:R-:W-:-:S06]  /*0380*/  ULEA UR4, UR5, UR4, 0x18 ;  /* 0x0000000405047291 */ /* 0x002fcc000f8ec0ff */
[----:B------:R-:W-:Y:S01]  /*0390*/  LEA R0, R5, UR4, 0x7 ;  /* 0x0000000405007c11 */ /* 0x000fe2000f8e38ff */
[----:B0-----:R-:W-:-:S04]  /*03a0*/  IMAD.WIDE.U32 R2, R9, 0x4, R2 ;  /* 0x0000000409027825 */ /* 0x001fc800078e0002 */
[----:B------:R-:W-:-:S05]  /*03b0*/  IMAD R0, R7, 0x4, R0 ;  /* 0x0000000407007824 */ /* 0x000fca00078e0200 */
[----:B------:R-:W0:Y:S04]  /*03c0*/  LDS R5, [R0] ;  /* 0x0000000000057984 */ /* 0x000e280000000800 */
[----:B0-----:R-:W-:Y:S01]  /*03d0*/  STG.E desc[UR6][R2.64], R5 ;  /* 0x0000000502007986 */ /* 0x001fe2000c101906 */
[----:B------:R-:W-:Y:S05]  /*03e0*/  EXIT ;  /* 0x000000000000794d */ /* 0x000fea0003800000 */
.L_x_0:
[----:B------:R-:W-:-:S00]  /*03f0*/  BRA `(.L_x_0) ;  /* 0xfffffffc00fc7947 */ /* 0x000fc0000383ffff */
[----:B------:R-:W-:-:S00]  /*0400*/  NOP ;  /* 0x0000000000007918 */ /* 0x000fc00000000000 */
[----:B------:R-:W-:-:S00]  /*0410*/  NOP ;  /* 0x0000000000007918 */ /* 0x000fc00000000000 */
[----:B------:R-:W-:-:S00]  /*0420*/  NOP ;  /* 0x0000000000007918 */ /* 0x000fc00000000000 */
[----:B------:R-:W-:-:S00]  /*0430*/  NOP ;  /* 0x0000000000007918 */ /* 0x000fc00000000000 */
[----:B------:R-:W-:-:S00]  /*0440*/  NOP ;  /* 0x0000000000007918 */ /* 0x000fc00000000000 */
[----:B------:R-:W-:-:S00]  /*0450*/  NOP ;  /* 0x0000000000007918 */ /* 0x000fc00000000000 */
[----:B------:R-:W-:-:S00]  /*0460*/  NOP ;  /* 0x0000000000007918 */ /* 0x000fc00000000000 */
[----:B------:R-:W-:-:S00]  /*0470*/  NOP ;  /* 0x0000000000007918 */ /* 0x000fc00000000000 */
.L_x_1:


//--------------------- .nv.shared._Z15matrixTransposePfS_ii --------------------------
	.section	.nv.shared._Z15matrixTransposePfS_ii,"aw",@nobits
	.sectionflags	@""
	.align	4
.nv.shared._Z15matrixTransposePfS_ii:
	.zero		5120


//--------------------- .nv.shared.reserved.0     --------------------------
	.section	.nv.shared.reserved.0,"aw",@nobits
	.weak		__nv_reservedSMEM_offset_0_alias
	.size		__nv_reservedSMEM_offset_0_alias, 0, 64
	.other		__nv_reservedSMEM_offset_0_alias,@"STO_CUDA_RESERVED_SHARED STV_DEFAULT"
__nv_reservedSMEM_offset_0_alias:
	.zero		0
	.zero		64


//--------------------- .nv.constant0._Z15matrixTransposePfS_ii --------------------------
	.section	.nv.constant0._Z15matrixTransposePfS_ii,"a",@progbits
	.sectionflags	@""
	.align	4
.nv.constant0._Z15matrixTransposePfS_ii:
	.zero		920


//--------------------- SYMBOLS --------------------------

	.type		.nv.reservedSmem.offset0,@object
	.size		.nv.reservedSmem.offset0,0x4
	.type		.nv.reservedSmem.cap,@object
	.size		.nv.reservedSmem.cap,0x4
